	.headerflags	@"EF_CUDA_TEXMODE_UNIFIED EF_CUDA_64BIT_ADDRESS EF_CUDA_SM89 EF_CUDA_VIRTUAL_SM(EF_CUDA_SM89)"
	.elftype	@"ET_EXEC"


//--------------------- .nv.info                  --------------------------
	.section	.nv.info,"",@"SHT_CUDA_INFO"
	.align	4


	//----- nvinfo : EIATTR_REGCOUNT
	.align		4
        /*0000*/ 	.byte	0x04, 0x2f
        /*0002*/ 	.short	(.L_1 - .L_0)
	.align		4
.L_0:
        /*0004*/ 	.word	index@(merge_attn_states_kernel_opt)
        /*0008*/ 	.word	0x0000001e


	//----- nvinfo : EIATTR_MIN_STACK_SIZE
	.align		4
.L_1:
        /*000c*/ 	.byte	0x04, 0x12
        /*000e*/ 	.short	(.L_3 - .L_2)
	.align		4
.L_2:
        /*0010*/ 	.word	index@(merge_attn_states_kernel_opt)
        /*0014*/ 	.word	0x00000000


	//----- nvinfo : EIATTR_FRAME_SIZE
	.align		4
.L_3:
        /*0018*/ 	.byte	0x04, 0x11
        /*001a*/ 	.short	(.L_5 - .L_4)
	.align		4
.L_4:
        /*001c*/ 	.word	index@(merge_attn_states_kernel_opt)
        /*0020*/ 	.word	0x00000000


	//----- nvinfo : EIATTR_MIN_STACK_SIZE
	.align		4
.L_5:
        /*0024*/ 	.byte	0x04, 0x12
        /*0026*/ 	.short	(.L_7 - .L_6)
	.align		4
.L_6:
        /*0028*/ 	.word	index@(merge_attn_states_kernel_opt)
        /*002c*/ 	.word	0x00000000
.L_7:


//--------------------- .nv.info.merge_attn_states_kernel_opt --------------------------
	.section	.nv.info.merge_attn_states_kernel_opt,"",@"SHT_CUDA_INFO"
	.sectionflags	@""
	.align	4


	//----- nvinfo : EIATTR_CUDA_API_VERSION
	.align		4
        /*0000*/ 	.byte	0x04, 0x37
        /*0002*/ 	.short	(.L_9 - .L_8)
.L_8:
        /*0004*/ 	.word	0x0000007c


	//----- nvinfo : EIATTR_PARAM_CBANK
	.align		4
.L_9:
        /*0008*/ 	.byte	0x04, 0x0a
        /*000a*/ 	.short	(.L_11 - .L_10)
	.align		4
.L_10:
        /*000c*/ 	.word	index@(.nv.constant0.merge_attn_states_kernel_opt)
        /*0010*/ 	.short	0x0160
        /*0012*/ 	.short	0x0038


	//----- nvinfo : EIATTR_CBANK_PARAM_SIZE
	.align		4
.L_11:
        /*0014*/ 	.byte	0x03, 0x19
        /*0016*/ 	.short	0x0038


	//----- nvinfo : EIATTR_KPARAM_INFO
	.align		4
        /*0018*/ 	.byte	0x04, 0x17
        /*001a*/ 	.short	(.L_13 - .L_12)
.L_12:
        /*001c*/ 	.word	0x00000000
        /*0020*/ 	.short	0x0006
        /*0022*/ 	.short	0x0030
        /*0024*/ 	.byte	0x00, 0xf4, 0x21, 0x00


	//----- nvinfo : EIATTR_KPARAM_INFO
	.align		4
.L_13:
        /*0028*/ 	.byte	0x04, 0x17
        /*002a*/ 	.short	(.L_15 - .L_14)
.L_14:
        /*002c*/ 	.word	0x00000000
        /*0030*/ 	.short	0x0005
        /*0032*/ 	.short	0x0028
        /*0034*/ 	.byte	0x00, 0xf4, 0x21, 0x00


	//----- nvinfo : EIATTR_KPARAM_INFO
	.align		4
.L_15:
        /*0038*/ 	.byte	0x04, 0x17
        /*003a*/ 	.short	(.L_17 - .L_16)
.L_16:
        /*003c*/ 	.word	0x00000000
        /*0040*/ 	.short	0x0004
        /*0042*/ 	.short	0x0020
        /*0044*/ 	.byte	0x00, 0xf4, 0x21, 0x00


	//----- nvinfo : EIATTR_KPARAM_INFO
	.align		4
.L_17:
        /*0048*/ 	.byte	0x04, 0x17
        /*004a*/ 	.short	(.L_19 - .L_18)
.L_18:
        /*004c*/ 	.word	0x00000000
        /*0050*/ 	.short	0x0003
        /*0052*/ 	.short	0x0018
        /*0054*/ 	.byte	0x00, 0xf4, 0x21, 0x00


	//----- nvinfo : EIATTR_KPARAM_INFO
	.align		4
.L_19:
        /*0058*/ 	.byte	0x04, 0x17
        /*005a*/ 	.short	(.L_21 - .L_20)
.L_20:
        /*005c*/ 	.word	0x00000000
        /*0060*/ 	.short	0x0002
        /*0062*/ 	.short	0x0010
        /*0064*/ 	.byte	0x00, 0xf4, 0x21, 0x00


	//----- nvinfo : EIATTR_KPARAM_INFO
	.align		4
.L_21:
        /*0068*/ 	.byte	0x04, 0x17
        /*006a*/ 	.short	(.L_23 - .L_22)
.L_22:
        /*006c*/ 	.word	0x00000000
        /*0070*/ 	.short	0x0001
        /*0072*/ 	.short	0x0008
        /*0074*/ 	.byte	0x00, 0xf4, 0x21, 0x00


	//----- nvinfo : EIATTR_KPARAM_INFO
	.align		4
.L_23:
        /*0078*/ 	.byte	0x04, 0x17
        /*007a*/ 	.short	(.L_25 - .L_24)
.L_24:
        /*007c*/ 	.word	0x00000000
        /*0080*/ 	.short	0x0000
        /*0082*/ 	.short	0x0000
        /*0084*/ 	.byte	0x00, 0xf4, 0x21, 0x00


	//----- nvinfo : EIATTR_MAXREG_COUNT
	.align		4
.L_25:
        /*0088*/ 	.byte	0x03, 0x1b
        /*008a*/ 	.short	0x00ff


	//----- nvinfo : EIATTR_EXIT_INSTR_OFFSETS
	.align		4
        /*008c*/ 	.byte	0x04, 0x1c
        /*008e*/ 	.short	(.L_27 - .L_26)


	//   ....[0]....
.L_26:
        /*0090*/ 	.word	0x000004e0


	//----- nvinfo : EIATTR_REQNTID
	.align		4
.L_27:
        /*0094*/ 	.byte	0x04, 0x10
        /*0096*/ 	.short	(.L_29 - .L_28)
.L_28:
        /*0098*/ 	.word	0x00000040
        /*009c*/ 	.word	0x00000001
        /*00a0*/ 	.word	0x00000001
.L_29:


//--------------------- .nv.callgraph             --------------------------
	.section	.nv.callgraph,"",@"SHT_CUDA_CALLGRAPH"
	.align	4
	.sectionentsize	8
	.align		4
        /*0000*/ 	.word	0x00000000
	.align		4
        /*0004*/ 	.word	0xffffffff
	.align		4
        /*0008*/ 	.word	0x00000000
	.align		4
        /*000c*/ 	.word	0xfffffffe
	.align		4
        /*0010*/ 	.word	0x00000000
	.align		4
        /*0014*/ 	.word	0xfffffffd
	.align		4
        /*0018*/ 	.word	0x00000000
	.align		4
        /*001c*/ 	.word	0xfffffffc


//--------------------- .nv.rel.action            --------------------------
	.section	.nv.rel.action,"",@"SHT_CUDA_RELOCINFO"
	.align	8
	.sectionentsize	8
        /*0000*/ 	.byte	0x73, 0x00, 0x00, 0x00, 0x00, 0x00, 0x00, 0x00, 0x00, 0x00, 0x00, 0x11, 0x25, 0x00, 0x05, 0x36


//--------------------- .nv.constant0.merge_attn_states_kernel_opt --------------------------
	.section	.nv.constant0.merge_attn_states_kernel_opt,"a",@progbits
	.sectionflags	@""
	.align	4
.nv.constant0.merge_attn_states_kernel_opt:
	.zero		408


//--------------------- .text.merge_attn_states_kernel_opt --------------------------
	.section	.text.merge_attn_states_kernel_opt,"ax",@progbits
	.sectioninfo	@"SHI_REGISTERS=30"
	.align	128
        .global         merge_attn_states_kernel_opt
        .type           merge_attn_states_kernel_opt,@function
        .size           merge_attn_states_kernel_opt,(.L_x_1 - merge_attn_states_kernel_opt)
        .other          merge_attn_states_kernel_opt,@"STO_CUDA_ENTRY STV_DEFAULT"
merge_attn_states_kernel_opt:
.text.merge_attn_states_kernel_opt:
[----:B------:R-:W-:Y:S02]  /*0000*/  MOV R1, c[0x0][0x28] ;  /* 0x00000a0000017a02 */ /* 0x000fe40000000f00 */
[----:B------:R-:W0:Y:S01]  /*0010*/  S2R R8, SR_CTAID.Y ;  /* 0x0000000000087919 */ /* 0x000e220000002600 */
[----:B------:R-:W-:Y:S01]  /*0020*/  MOV R0, 0x4 ;  /* 0x0000000400007802 */ /* 0x000fe20000000f00 */
[----:B------:R-:W-:Y:S02]  /*0030*/  ULDC.64 UR4, c[0x0][0x118] ;  /* 0x0000460000047ab9 */ /* 0x000fe40000000a00 */
[----:B------:R-:W1:Y:S01]  /*0040*/  S2R R21, SR_CTAID.X ;  /* 0x0000000000157919 */ /* 0x000e620000002500 */
[----:B0-----:R-:W-:-:S04]  /*0050*/  IMAD R7, R8, c[0x0][0xc], RZ ;  /* 0x0000030008077a24 */ /* 0x001fc800078e02ff */
[----:B------:R-:W-:-:S04]  /*0060*/  IMAD.WIDE R2, R7, R0, c[0x0][0x178] ;  /* 0x00005e0007027625 */ /* 0x000fc800078e0200 */
[----:B------:R-:W-:-:S04]  /*0070*/  IMAD.WIDE R6, R7, R0, c[0x0][0x188] ;  /* 0x0000620007067625 */ /* 0x000fc800078e0200 */
[----:B-1----:R-:W-:-:S04]  /*0080*/  IMAD.WIDE R4, R21, 0x4, R2 ;  /* 0x0000000415047825 */ /* 0x002fc800078e0202 */
[C---:B------:R-:W-:Y:S01]  /*0090*/  IMAD.WIDE R6, R21.reuse, 0x4, R6 ;  /* 0x0000000415067825 */ /* 0x040fe200078e0206 */
[----:B------:R0:W2:Y:S04]  /*00a0*/  LDG.E.STRONG.GPU R20, [R4.64] ;  /* 0x0000000404147981 */ /* 0x0000a8000c1ef900 */
[----:B------:R0:W3:Y:S01]  /*00b0*/  LDG.E.STRONG.GPU R22, [R6.64] ;  /* 0x0000000406167981 */ /* 0x0000e2000c1ef900 */
[----:B------:R-:W-:Y:S01]  /*00c0*/  IMAD R21, R21, c[0x0][0x10], RZ ;  /* 0x0000040015157a24 */ /* 0x000fe200078e02ff */
[----:B------:R-:W-:Y:S02]  /*00d0*/  SHF.L.U32 R3, R8, 0x9, RZ ;  /* 0x0000000908037819 */ /* 0x000fe400000006ff */
[----:B------:R-:W1:Y:S02]  /*00e0*/  S2R R2, SR_TID.X ;  /* 0x0000000000027919 */ /* 0x000e640000002100 */
[----:B------:R-:W-:-:S05]  /*00f0*/  SHF.L.U32 R21, R21, 0x9, RZ ;  /* 0x0000000915157819 */ /* 0x000fca00000006ff */
[----:B------:R-:W-:-:S04]  /*0100*/  IMAD.WIDE R10, R21, R0, c[0x0][0x180] ;  /* 0x00006000150a7625 */ /* 0x000fc800078e0200 */
[----:B------:R-:W-:-:S04]  /*0110*/  IMAD.WIDE R8, R21, R0, c[0x0][0x170] ;  /* 0x00005c0015087625 */ /* 0x000fc800078e0200 */
[----:B------:R-:W-:-:S04]  /*0120*/  IMAD.WIDE R10, R3, 0x4, R10 ;  /* 0x00000004030a7825 */ /* 0x000fc800078e020a */
[----:B------:R-:W-:Y:S01]  /*0130*/  IMAD.WIDE R8, R3, 0x4, R8 ;  /* 0x0000000403087825 */ /* 0x000fe200078e0208 */
[----:B-1----:R-:W-:-:S04]  /*0140*/  SHF.L.U32 R2, R2, 0x2, RZ ;  /* 0x0000000202027819 */ /* 0x002fc800000006ff */
[----:B------:R-:W-:-:S05]  /*0150*/  LOP3.LUT R2, R2, 0xfc, RZ, 0xc0, !PT ;  /* 0x000000fc02027812 */ /* 0x000fca00078ec0ff */
[----:B------:R-:W-:-:S04]  /*0160*/  IMAD.WIDE.U32 R26, R2, 0x4, R10 ;  /* 0x00000004021a7825 */ /* 0x000fc800078e000a */
[----:B------:R-:W-:Y:S01]  /*0170*/  IMAD.WIDE.U32 R24, R2, 0x4, R8 ;  /* 0x0000000402187825 */ /* 0x000fe200078e0008 */
[----:B0-----:R-:W4:Y:S04]  /*0180*/  LDG.E.128.STRONG.GPU R4, [R26.64] ;  /* 0x000000041a047981 */ /* 0x001f28000c1efd00 */
[----:B------:R0:W5:Y:S04]  /*0190*/  LDG.E.128.STRONG.GPU R8, [R24.64] ;  /* 0x0000000418087981 */ /* 0x000168000c1efd00 */
[----:B------:R-:W4:Y:S04]  /*01a0*/  LDG.E.128.STRONG.GPU R12, [R26.64+0x400] ;  /* 0x000400041a0c7981 */ /* 0x000f28000c1efd00 */
[----:B------:R0:W4:Y:S01]  /*01b0*/  LDG.E.128.STRONG.GPU R16, [R24.64+0x400] ;  /* 0x0004000418107981 */ /* 0x000122000c1efd00 */
[----:B--2---:R-:W-:-:S02]  /*01c0*/  FSETP.NEU.AND P0, PT, R20, +INF , PT ;  /* 0x7f8000001400780b */ /* 0x004fc40003f0d000 */
[----:B---3--:R-:W-:Y:S02]  /*01d0*/  FSETP.NEU.AND P1, PT, R22, +INF , PT ;  /* 0x7f8000001600780b */ /* 0x008fe40003f2d000 */
[----:B------:R-:W-:Y:S02]  /*01e0*/  FSEL R20, R20, -INF , P0 ;  /* 0xff80000014147808 */ /* 0x000fe40000000000 */
[----:B------:R-:W-:-:S04]  /*01f0*/  FSEL R23, R22, -INF , P1 ;  /* 0xff80000016177808 */ /* 0x000fc80000800000 */
[----:B------:R-:W-:-:S05]  /*0200*/  FMNMX R22, R20, R23, !PT ;  /* 0x0000001714167209 */ /* 0x000fca0007800000 */
[--C-:B------:R-:W-:Y:S01]  /*0210*/  FADD R20, R20, -R22.reuse ;  /* 0x8000001614147221 */ /* 0x100fe20000000000 */
[----:B------:R-:W-:-:S03]  /*0220*/  FADD R22, R23, -R22 ;  /* 0x8000001617167221 */ /* 0x000fc60000000000 */
[----:B------:R-:W-:Y:S01]  /*0230*/  FMUL R20, R20, 1.4426950216293334961 ;  /* 0x3fb8aa3b14147820 */ /* 0x000fe20000400000 */
[----:B------:R-:W-:-:S04]  /*0240*/  FMUL R23, R22, 1.4426950216293334961 ;  /* 0x3fb8aa3b16177820 */ /* 0x000fc80000400000 */
[----:B------:R-:W-:Y:S02]  /*0250*/  FSETP.GEU.AND P0, PT, R20, -126, PT ;  /* 0xc2fc00001400780b */ /* 0x000fe40003f0e000 */
[----:B------:R-:W-:-:S11]  /*0260*/  FSETP.GEU.AND P1, PT, R23, -126, PT ;  /* 0xc2fc00001700780b */ /* 0x000fd60003f2e000 */
[----:B------:R-:W-:Y:S02]  /*0270*/  @!P0 FMUL R20, R20, 0.5 ;  /* 0x3f00000014148820 */ /* 0x000fe40000400000 */
[----:B------:R-:W-:Y:S02]  /*0280*/  @!P1 FMUL R23, R23, 0.5 ;  /* 0x3f00000017179820 */ /* 0x000fe40000400000 */
[----:B------:R1:W2:Y:S08]  /*0290*/  MUFU.EX2 R22, R20 ;  /* 0x0000001400167308 */ /* 0x0002b00000000800 */
[----:B0-----:R-:W0:Y:S01]  /*02a0*/  MUFU.EX2 R25, R23 ;  /* 0x0000001700197308 */ /* 0x001e220000000800 */
[----:B-1----:R-:W-:-:S06]  /*02b0*/  IMAD.WIDE R20, R21, R0, c[0x0][0x160] ;  /* 0x0000580015147625 */ /* 0x002fcc00078e0200 */
[----:B------:R-:W-:Y:S01]  /*02c0*/  IMAD.WIDE R20, R3, 0x4, R20 ;  /* 0x0000000403147825 */ /* 0x000fe200078e0214 */
[----:B--2---:R-:W-:-:S05]  /*02d0*/  @!P0 FMUL R22, R22, R22 ;  /* 0x0000001616168220 */ /* 0x004fca0000400000 */
[----:B------:R-:W-:Y:S01]  /*02e0*/  IMAD.WIDE.U32 R2, R2, 0x4, R20 ;  /* 0x0000000402027825 */ /* 0x000fe200078e0014 */
[----:B0-----:R-:W-:-:S04]  /*02f0*/  @!P1 FMUL R25, R25, R25 ;  /* 0x0000001919199220 */ /* 0x001fc80000400000 */
[----:B------:R-:W-:-:S05]  /*0300*/  FADD R24, R22, R25 ;  /* 0x0000001916187221 */ /* 0x000fca0000000000 */
[C---:B------:R-:W-:Y:S02]  /*0310*/  FSETP.GT.AND P0, PT, R24.reuse, 8.50705917302346158658e+37, PT ;  /* 0x7e8000001800780b */ /* 0x040fe40003f04000 */
[----:B------:R-:W-:-:S11]  /*0320*/  FSETP.GEU.AND P1, PT, R24, 1.175494350822287508e-38, PT ;  /* 0x008000001800780b */ /* 0x000fd60003f2e000 */
[----:B------:R-:W-:Y:S01]  /*0330*/  @P0 FMUL R24, R24, 0.25 ;  /* 0x3e80000018180820 */ /* 0x000fe20000400000 */
[----:B------:R-:W-:Y:S01]  /*0340*/  @P0 FMUL R25, R25, 0.25 ;  /* 0x3e80000019190820 */ /* 0x000fe20000400000 */
[----:B------:R-:W-:Y:S02]  /*0350*/  @P0 FMUL R22, R22, 0.25 ;  /* 0x3e80000016160820 */ /* 0x000fe40000400000 */
[----:B------:R-:W-:Y:S01]  /*0360*/  @!P1 FMUL R24, R24, 16777216 ;  /* 0x4b80000018189820 */ /* 0x000fe20000400000 */
[----:B------:R-:W-:Y:S01]  /*0370*/  @!P1 FMUL R25, R25, 16777216 ;  /* 0x4b80000019199820 */ /* 0x000fe20000400000 */
[----:B------:R-:W-:-:S04]  /*0380*/  @!P1 FMUL R22, R22, 16777216 ;  /* 0x4b80000016169820 */ /* 0x000fc80000400000 */
[----:B------:R-:W0:Y:S02]  /*0390*/  MUFU.RCP R24, R24 ;  /* 0x0000001800187308 */ /* 0x000e240000001000 */
[C---:B0-----:R-:W-:Y:S01]  /*03a0*/  FMUL R25, R24.reuse, R25 ;  /* 0x0000001918197220 */ /* 0x041fe20000400000 */
[----:B------:R-:W-:-:S03]  /*03b0*/  FMUL R22, R24, R22 ;  /* 0x0000001618167220 */ /* 0x000fc60000400000 */
[-C--:B----4-:R-:W-:Y:S01]  /*03c0*/  FMUL R21, R4, R25.reuse ;  /* 0x0000001904157220 */ /* 0x090fe20000400000 */
[-C--:B------:R-:W-:Y:S01]  /*03d0*/  FMUL R0, R5, R25.reuse ;  /* 0x0000001905007220 */ /* 0x080fe20000400000 */
[-C--:B------:R-:W-:Y:S01]  /*03e0*/  FMUL R5, R6, R25.reuse ;  /* 0x0000001906057220 */ /* 0x080fe20000400000 */
[-C--:B------:R-:W-:Y:S01]  /*03f0*/  FMUL R4, R7, R25.reuse ;  /* 0x0000001907047220 */ /* 0x080fe20000400000 */
[-C--:B------:R-:W-:Y:S01]  /*0400*/  FMUL R7, R14, R25.reuse ;  /* 0x000000190e077220 */ /* 0x080fe20000400000 */
[-C--:B-----5:R-:W-:Y:S01]  /*0410*/  FFMA R9, R9, R22.reuse, R0 ;  /* 0x0000001609097223 */ /* 0x0a0fe20000000000 */
[-C--:B------:R-:W-:Y:S01]  /*0420*/  FFMA R10, R10, R22.reuse, R5 ;  /* 0x000000160a0a7223 */ /* 0x080fe20000000005 */
[-C--:B------:R-:W-:Y:S01]  /*0430*/  FFMA R11, R11, R22.reuse, R4 ;  /* 0x000000160b0b7223 */ /* 0x080fe20000000004 */
[-C--:B------:R-:W-:Y:S01]  /*0440*/  FMUL R5, R12, R25.reuse ;  /* 0x000000190c057220 */ /* 0x080fe20000400000 */
[-C--:B------:R-:W-:Y:S01]  /*0450*/  FMUL R0, R13, R25.reuse ;  /* 0x000000190d007220 */ /* 0x080fe20000400000 */
[----:B------:R-:W-:Y:S01]  /*0460*/  FMUL R4, R15, R25 ;  /* 0x000000190f047220 */ /* 0x000fe20000400000 */
[-C--:B------:R-:W-:Y:S01]  /*0470*/  FFMA R8, R8, R22.reuse, R21 ;  /* 0x0000001608087223 */ /* 0x080fe20000000015 */
[-C--:B------:R-:W-:Y:S01]  /*0480*/  FFMA R16, R16, R22.reuse, R5 ;  /* 0x0000001610107223 */ /* 0x080fe20000000005 */
[-C--:B------:R-:W-:Y:S01]  /*0490*/  FFMA R17, R17, R22.reuse, R0 ;  /* 0x0000001611117223 */ /* 0x080fe20000000000 */
[-C--:B------:R-:W-:Y:S01]  /*04a0*/  FFMA R18, R18, R22.reuse, R7 ;  /* 0x0000001612127223 */ /* 0x080fe20000000007 */
[----:B------:R-:W-:Y:S01]  /*04b0*/  FFMA R19, R19, R22, R4 ;  /* 0x0000001613137223 */ /* 0x000fe20000000004 */
[----:B------:R-:W-:Y:S04]  /*04c0*/  STG.E.128 [R2.64], R8 ;  /* 0x0000000802007986 */ /* 0x000fe8000c101d04 */
[----:B------:R-:W-:Y:S01]  /*04d0*/  STG.E.128 [R2.64+0x400], R16 ;  /* 0x0004001002007986 */ /* 0x000fe2000c101d04 */
[----:B------:R-:W-:Y:S05]  /*04e0*/  EXIT ;  /* 0x000000000000794d */ /* 0x000fea0003800000 */
.L_x_0:
[----:B------:R-:W-:-:S00]  /*04f0*/  BRA `(.L_x_0) ;  /* 0xfffffff000007947 */ /* 0x000fc0000383ffff */
[----:B------:R-:W-:-:S00]  /*0500*/  NOP ;  /* 0x0000000000007918 */ /* 0x000fc00000000000 */
[----:B------:R-:W-:-:S00]  /*0510*/  NOP ;  /* 0x0000000000007918 */ /* 0x000fc00000000000 */
[----:B------:R-:W-:-:S00]  /*0520*/  NOP ;  /* 0x0000000000007918 */ /* 0x000fc00000000000 */
[----:B------:R-:W-:-:S00]  /*0530*/  NOP ;  /* 0x0000000000007918 */ /* 0x000fc00000000000 */
[----:B------:R-:W-:-:S00]  /*0540*/  NOP ;  /* 0x0000000000007918 */ /* 0x000fc00000000000 */
[----:B------:R-:W-:-:S00]  /*0550*/  NOP ;  /* 0x0000000000007918 */ /* 0x000fc00000000000 */
[----:B------:R-:W-:-:S00]  /*0560*/  NOP ;  /* 0x0000000000007918 */ /* 0x000fc00000000000 */
[----:B------:R-:W-:-:S00]  /*0570*/  NOP ;  /* 0x0000000000007918 */ /* 0x000fc00000000000 */
.L_x_1:
